//
// Generated by NVIDIA NVVM Compiler
//
// Compiler Build ID: CL-36424714
// Cuda compilation tools, release 13.0, V13.0.88
// Based on NVVM 20.0.0
//

.version 9.0
.target sm_100
.address_size 64

	// .globl	_Z19collateSegments_gpuPiS_S_i

.visible .entry _Z19collateSegments_gpuPiS_S_i(
	.param .u64 .ptr .align 1 _Z19collateSegments_gpuPiS_S_i_param_0,
	.param .u64 .ptr .align 1 _Z19collateSegments_gpuPiS_S_i_param_1,
	.param .u64 .ptr .align 1 _Z19collateSegments_gpuPiS_S_i_param_2,
	.param .u32 _Z19collateSegments_gpuPiS_S_i_param_3
)
{
	.reg .pred 	%p<3>;
	.reg .b32 	%r<9>;
	.reg .b64 	%rd<13>;

	ld.param.u64 	%rd1, [_Z19collateSegments_gpuPiS_S_i_param_0];
	ld.param.u64 	%rd2, [_Z19collateSegments_gpuPiS_S_i_param_1];
	ld.param.u64 	%rd3, [_Z19collateSegments_gpuPiS_S_i_param_2];
	ld.param.u32 	%r3, [_Z19collateSegments_gpuPiS_S_i_param_3];
	mov.u32 	%r4, %ctaid.x;
	mov.u32 	%r5, %ntid.x;
	mov.u32 	%r6, %tid.x;
	mad.lo.s32 	%r1, %r4, %r5, %r6;
	setp.ge.s32 	%p1, %r1, %r3;
	@%p1 bra 	$L__BB0_3;
	cvta.to.global.u64 	%rd4, %rd1;
	mul.wide.s32 	%rd5, %r1, 4;
	add.s64 	%rd6, %rd4, %rd5;
	ld.global.u32 	%r2, [%rd6];
	ld.global.u32 	%r7, [%rd6+4];
	setp.eq.s32 	%p2, %r2, %r7;
	@%p2 bra 	$L__BB0_3;
	cvta.to.global.u64 	%rd7, %rd2;
	add.s64 	%rd9, %rd7, %rd5;
	ld.global.u32 	%r8, [%rd9];
	cvta.to.global.u64 	%rd10, %rd3;
	mul.wide.s32 	%rd11, %r2, 4;
	add.s64 	%rd12, %rd10, %rd11;
	st.global.u32 	[%rd12], %r8;
$L__BB0_3:
	ret;

}


// ===== COMPILED SASS (sm_100) =====

	.target	sm_100

	.elftype	@"ET_EXEC"


//--------------------- .note.nv.tkinfo           --------------------------
	.section	.note.nv.tkinfo,"",@"SHT_NOTE"
	.sectionflags	@"SHF_NOTE_NV_TKINFO"
	.tkinfo
        /*0018*/ 	.word	0x00000002
        /*0030*/ 	.string	""
        /*0030*/ 	.string	"ptxas"
        /*0030*/ 	.string	"Cuda compilation tools, release 13.0, V13.0.88"
        /*0030*/ 	.string	"Build cuda_13.0.r13.0/compiler.36424714_0"
        /*0030*/ 	.string	"-arch sm_100 -m 64 "



//--------------------- .note.nv.cuinfo           --------------------------
	.section	.note.nv.cuinfo,"",@"SHT_NOTE"
	.sectionflags	@"SHF_NOTE_NV_CUINFO"
        /*0018*/ 	.short	0x0002
        /*001a*/ 	.short	0x0064
        /*001c*/ 	.short	0x0082
	.zero		2


//--------------------- .nv.info                  --------------------------
	.section	.nv.info,"",@"SHT_CUDA_INFO"
	.align	4


	//----- nvinfo : EIATTR_REGCOUNT
	.align		4
        /*0000*/ 	.byte	0x04, 0x2f
        /*0002*/ 	.short	(.L_1 - .L_0)
	.align		4
.L_0:
        /*0004*/ 	.word	index@(_Z19collateSegments_gpuPiS_S_i)
        /*0008*/ 	.word	0x0000000a


	//----- nvinfo : EIATTR_FRAME_SIZE
	.align		4
.L_1:
        /*000c*/ 	.byte	0x04, 0x11
        /*000e*/ 	.short	(.L_3 - .L_2)
	.align		4
.L_2:
        /*0010*/ 	.word	index@(_Z19collateSegments_gpuPiS_S_i)
        /*0014*/ 	.word	0x00000000


	//----- nvinfo : EIATTR_MIN_STACK_SIZE
	.align		4
.L_3:
        /*0018*/ 	.byte	0x04, 0x12
        /*001a*/ 	.short	(.L_5 - .L_4)
	.align		4
.L_4:
        /*001c*/ 	.word	index@(_Z19collateSegments_gpuPiS_S_i)
        /*0020*/ 	.word	0x00000000
.L_5:


//--------------------- .nv.compat                --------------------------
	.section	.nv.compat,"",@"SHT_CUDA_COMPAT_INFO"
	.align	4
        /*0000*/ 	.byte	0x02, 0x09, 0x00, 0x00, 0x02, 0x02, 0x01, 0x00, 0x02, 0x05, 0x05, 0x00, 0x03, 0x07, 0x01, 0x01
        /*0010*/ 	.byte	0x02, 0x03, 0x00, 0x00, 0x02, 0x06, 0x01, 0x00, 0x04, 0x0b, 0x08, 0x00, 0x09, 0x00, 0x00, 0x00
        /*0020*/ 	.byte	0x00, 0x00, 0x00, 0x00


//--------------------- .nv.info._Z19collateSegments_gpuPiS_S_i --------------------------
	.section	.nv.info._Z19collateSegments_gpuPiS_S_i,"",@"SHT_CUDA_INFO"
	.sectionflags	@""
	.align	4


	//----- nvinfo : EIATTR_CUDA_API_VERSION
	.align		4
        /*0000*/ 	.byte	0x04, 0x37
        /*0002*/ 	.short	(.L_7 - .L_6)
.L_6:
        /*0004*/ 	.word	0x00000082


	//----- nvinfo : EIATTR_KPARAM_INFO
	.align		4
.L_7:
        /*0008*/ 	.byte	0x04, 0x17
        /*000a*/ 	.short	(.L_9 - .L_8)
.L_8:
        /*000c*/ 	.word	0x00000000
        /*0010*/ 	.short	0x0003
        /*0012*/ 	.short	0x0018
        /*0014*/ 	.byte	0x00, 0xf0, 0x11, 0x00


	//----- nvinfo : EIATTR_KPARAM_INFO
	.align		4
.L_9:
        /*0018*/ 	.byte	0x04, 0x17
        /*001a*/ 	.short	(.L_11 - .L_10)
.L_10:
        /*001c*/ 	.word	0x00000000
        /*0020*/ 	.short	0x0002
        /*0022*/ 	.short	0x0010
        /*0024*/ 	.byte	0x00, 0xf5, 0x21, 0x00


	//----- nvinfo : EIATTR_KPARAM_INFO
	.align		4
.L_11:
        /*0028*/ 	.byte	0x04, 0x17
        /*002a*/ 	.short	(.L_13 - .L_12)
.L_12:
        /*002c*/ 	.word	0x00000000
        /*0030*/ 	.short	0x0001
        /*0032*/ 	.short	0x0008
        /*0034*/ 	.byte	0x00, 0xf5, 0x21, 0x00


	//----- nvinfo : EIATTR_KPARAM_INFO
	.align		4
.L_13:
        /*0038*/ 	.byte	0x04, 0x17
        /*003a*/ 	.short	(.L_15 - .L_14)
.L_14:
        /*003c*/ 	.word	0x00000000
        /*0040*/ 	.short	0x0000
        /*0042*/ 	.short	0x0000
        /*0044*/ 	.byte	0x00, 0xf5, 0x21, 0x00


	//----- nvinfo : EIATTR_SPARSE_MMA_MASK
	.align		4
.L_15:
        /*0048*/ 	.byte	0x03, 0x50
        /*004a*/ 	.short	0x0000


	//----- nvinfo : EIATTR_MAXREG_COUNT
	.align		4
        /*004c*/ 	.byte	0x03, 0x1b
        /*004e*/ 	.short	0x00ff


	//----- nvinfo : EIATTR_MERCURY_ISA_VERSION
	.align		4
        /*0050*/ 	.byte	0x03, 0x5f
        /*0052*/ 	.short	0x0101


	//----- nvinfo : EIATTR_VRC_CTA_INIT_COUNT
	.align		4
        /*0054*/ 	.byte	0x02, 0x4a
	.zero		1
	.zero		1


	//----- nvinfo : EIATTR_EXIT_INSTR_OFFSETS
	.align		4
        /*0058*/ 	.byte	0x04, 0x1c
        /*005a*/ 	.short	(.L_17 - .L_16)


	//   ....[0]....
.L_16:
        /*005c*/ 	.word	0x00000070


	//   ....[1]....
        /*0060*/ 	.word	0x000000e0


	//   ....[2]....
        /*0064*/ 	.word	0x00000150


	//----- nvinfo : EIATTR_CBANK_PARAM_SIZE
	.align		4
.L_17:
        /*0068*/ 	.byte	0x03, 0x19
        /*006a*/ 	.short	0x001c


	//----- nvinfo : EIATTR_PARAM_CBANK
	.align		4
        /*006c*/ 	.byte	0x04, 0x0a
        /*006e*/ 	.short	(.L_19 - .L_18)
	.align		4
.L_18:
        /*0070*/ 	.word	index@(.nv.constant0._Z19collateSegments_gpuPiS_S_i)
        /*0074*/ 	.short	0x0380
        /*0076*/ 	.short	0x001c


	//----- nvinfo : EIATTR_SW_WAR
	.align		4
.L_19:
        /*0078*/ 	.byte	0x04, 0x36
        /*007a*/ 	.short	(.L_21 - .L_20)
.L_20:
        /*007c*/ 	.word	0x00000008
.L_21:


//--------------------- .nv.callgraph             --------------------------
	.section	.nv.callgraph,"",@"SHT_CUDA_CALLGRAPH"
	.align	4
	.sectionentsize	8
	.align		4
        /*0000*/ 	.word	0x00000000
	.align		4
        /*0004*/ 	.word	0xffffffff
	.align		4
        /*0008*/ 	.word	0x00000000
	.align		4
        /*000c*/ 	.word	0xfffffffe
	.align		4
        /*0010*/ 	.word	0x00000000
	.align		4
        /*0014*/ 	.word	0xfffffffd
	.align		4
        /*0018*/ 	.word	0x00000000
	.align		4
        /*001c*/ 	.word	0xfffffffc


//--------------------- .text._Z19collateSegments_gpuPiS_S_i --------------------------
	.section	.text._Z19collateSegments_gpuPiS_S_i,"ax",@progbits
	.align	128
        .global         _Z19collateSegments_gpuPiS_S_i
        .type           _Z19collateSegments_gpuPiS_S_i,@function
        .size           _Z19collateSegments_gpuPiS_S_i,(.L_x_1 - _Z19collateSegments_gpuPiS_S_i)
        .other          _Z19collateSegments_gpuPiS_S_i,@"STO_CUDA_ENTRY STV_DEFAULT"
_Z19collateSegments_gpuPiS_S_i:
.text._Z19collateSegments_gpuPiS_S_i:
[----:B------:R-:W-:Y:S01]  /*0000*/  LDC R1, c[0x0][0x37c] ;  /* 0x0000df00ff017b82 */ /* 0x000fe20000000800 */
[----:B------:R-:W0:Y:S07]  /*0010*/  S2R R0, SR_TID.X ;  /* 0x0000000000007919 */ /* 0x000e2e0000002100 */
[----:B------:R-:W0:Y:S01]  /*0020*/  S2UR UR4, SR_CTAID.X ;  /* 0x00000000000479c3 */ /* 0x000e220000002500 */
[----:B------:R-:W1:Y:S07]  /*0030*/  LDCU UR5, c[0x0][0x398] ;  /* 0x00007300ff0577ac */ /* 0x000e6e0008000800 */
[----:B------:R-:W0:Y:S02]  /*0040*/  LDC R5, c[0x0][0x360] ;  /* 0x0000d800ff057b82 */ /* 0x000e240000000800 */
[----:B0-----:R-:W-:-:S05]  /*0050*/  IMAD R5, R5, UR4, R0 ;  /* 0x0000000405057c24 */ /* 0x001fca000f8e0200 */
[----:B-1----:R-:W-:-:S13]  /*0060*/  ISETP.GE.AND P0, PT, R5, UR5, PT ;  /* 0x0000000505007c0c */ /* 0x002fda000bf06270 */
[----:B------:R-:W-:Y:S05]  /*0070*/  @P0 EXIT ;  /* 0x000000000000094d */ /* 0x000fea0003800000 */
[----:B------:R-:W0:Y:S01]  /*0080*/  LDC.64 R2, c[0x0][0x380] ;  /* 0x0000e000ff027b82 */ /* 0x000e220000000a00 */
[----:B------:R-:W1:Y:S01]  /*0090*/  LDCU.64 UR4, c[0x0][0x358] ;  /* 0x00006b00ff0477ac */ /* 0x000e620008000a00 */
[----:B0-----:R-:W-:-:S05]  /*00a0*/  IMAD.WIDE R2, R5, 0x4, R2 ;  /* 0x0000000405027825 */ /* 0x001fca00078e0202 */
[----:B-1----:R-:W2:Y:S04]  /*00b0*/  LDG.E R7, desc[UR4][R2.64] ;  /* 0x0000000402077981 */ /* 0x002ea8000c1e1900 */
[----:B------:R-:W2:Y:S02]  /*00c0*/  LDG.E R0, desc[UR4][R2.64+0x4] ;  /* 0x0000040402007981 */ /* 0x000ea4000c1e1900 */
[----:B--2---:R-:W-:-:S13]  /*00d0*/  ISETP.NE.AND P0, PT, R7, R0, PT ;  /* 0x000000000700720c */ /* 0x004fda0003f05270 */
[----:B------:R-:W-:Y:S05]  /*00e0*/  @!P0 EXIT ;  /* 0x000000000000894d */ /* 0x000fea0003800000 */
[----:B------:R-:W0:Y:S02]  /*00f0*/  LDC.64 R2, c[0x0][0x388] ;  /* 0x0000e200ff027b82 */ /* 0x000e240000000a00 */
[----:B0-----:R-:W-:-:S06]  /*0100*/  IMAD.WIDE R2, R5, 0x4, R2 ;  /* 0x0000000405027825 */ /* 0x001fcc00078e0202 */
[----:B------:R-:W0:Y:S01]  /*0110*/  LDC.64 R4, c[0x0][0x390] ;  /* 0x0000e400ff047b82 */ /* 0x000e220000000a00 */
[----:B------:R-:W2:Y:S01]  /*0120*/  LDG.E R3, desc[UR4][R2.64] ;  /* 0x0000000402037981 */ /* 0x000ea2000c1e1900 */
[----:B0-----:R-:W-:-:S05]  /*0130*/  IMAD.WIDE R4, R7, 0x4, R4 ;  /* 0x0000000407047825 */ /* 0x001fca00078e0204 */
[----:B--2---:R-:W-:Y:S01]  /*0140*/  STG.E desc[UR4][R4.64], R3 ;  /* 0x0000000304007986 */ /* 0x004fe2000c101904 */
[----:B------:R-:W-:Y:S05]  /*0150*/  EXIT ;  /* 0x000000000000794d */ /* 0x000fea0003800000 */
.L_x_0:
[----:B------:R-:W-:-:S00]  /*0160*/  BRA `(.L_x_0) ;  /* 0xfffffffc00fc7947 */ /* 0x000fc0000383ffff */
[----:B------:R-:W-:-:S00]  /*0170*/  NOP ;  /* 0x0000000000007918 */ /* 0x000fc00000000000 */
        /* <DEDUP_REMOVED lines=8> */
.L_x_1:


//--------------------- .nv.shared.reserved.0     --------------------------
	.section	.nv.shared.reserved.0,"aw",@nobits
	.weak		__nv_reservedSMEM_offset_0_alias
	.size		__nv_reservedSMEM_offset_0_alias, 0, 64
	.other		__nv_reservedSMEM_offset_0_alias,@"STO_CUDA_RESERVED_SHARED STV_DEFAULT"
__nv_reservedSMEM_offset_0_alias:
	.zero		0
	.zero		64


//--------------------- .nv.constant0._Z19collateSegments_gpuPiS_S_i --------------------------
	.section	.nv.constant0._Z19collateSegments_gpuPiS_S_i,"a",@progbits
	.sectionflags	@""
	.align	4
.nv.constant0._Z19collateSegments_gpuPiS_S_i:
	.zero		924


//--------------------- SYMBOLS --------------------------

	.type		.nv.reservedSmem.offset0,@object
	.size		.nv.reservedSmem.offset0,0x4
